//
// Generated by NVIDIA NVVM Compiler
//
// Compiler Build ID: CL-36424714
// Cuda compilation tools, release 13.0, V13.0.88
// Based on NVVM 20.0.0
//

.version 9.0
.target sm_100
.address_size 64

	// .globl	_Z17bitonic_sort_stepPiiii

.visible .entry _Z17bitonic_sort_stepPiiii(
	.param .u64 .ptr .align 1 _Z17bitonic_sort_stepPiiii_param_0,
	.param .u32 _Z17bitonic_sort_stepPiiii_param_1,
	.param .u32 _Z17bitonic_sort_stepPiiii_param_2,
	.param .u32 _Z17bitonic_sort_stepPiiii_param_3
)
{
	.reg .pred 	%p<6>;
	.reg .b32 	%r<20>;
	.reg .b64 	%rd<7>;

	ld.param.u64 	%rd3, [_Z17bitonic_sort_stepPiiii_param_0];
	ld.param.u32 	%r6, [_Z17bitonic_sort_stepPiiii_param_1];
	ld.param.u32 	%r8, [_Z17bitonic_sort_stepPiiii_param_2];
	ld.param.u32 	%r9, [_Z17bitonic_sort_stepPiiii_param_3];
	mov.u32 	%r10, %tid.x;
	mov.u32 	%r11, %ctaid.x;
	mov.u32 	%r12, %ntid.x;
	mad.lo.s32 	%r13, %r11, %r12, %r10;
	add.s32 	%r14, %r9, -1;
	mov.b32 	%r15, 1;
	shl.b32 	%r16, %r15, %r14;
	and.b32  	%r1, %r8, %r13;
	shl.b32 	%r17, %r13, 1;
	shl.b32 	%r2, %r17, %r14;
	add.s32 	%r18, %r2, %r16;
	max.u32 	%r19, %r2, %r18;
	setp.ge.u32 	%p1, %r19, %r6;
	@%p1 bra 	$L__BB0_3;
	cvta.to.global.u64 	%rd4, %rd3;
	mul.wide.u32 	%rd5, %r2, 4;
	add.s64 	%rd1, %rd4, %rd5;
	ld.global.u32 	%r4, [%rd1];
	mul.wide.u32 	%rd6, %r18, 4;
	add.s64 	%rd2, %rd4, %rd6;
	ld.global.u32 	%r5, [%rd2];
	setp.gt.s32 	%p2, %r4, %r5;
	setp.ne.s32 	%p3, %r1, 0;
	xor.pred  	%p4, %p3, %p2;
	not.pred 	%p5, %p4;
	@%p5 bra 	$L__BB0_3;
	st.global.u32 	[%rd1], %r5;
	st.global.u32 	[%rd2], %r4;
$L__BB0_3:
	ret;

}


// ===== COMPILED SASS (sm_100) =====

	.target	sm_100

	.elftype	@"ET_EXEC"


//--------------------- .note.nv.tkinfo           --------------------------
	.section	.note.nv.tkinfo,"",@"SHT_NOTE"
	.sectionflags	@"SHF_NOTE_NV_TKINFO"
	.tkinfo
        /*0018*/ 	.word	0x00000002
        /*0030*/ 	.string	""
        /*0030*/ 	.string	"ptxas"
        /*0030*/ 	.string	"Cuda compilation tools, release 13.0, V13.0.88"
        /*0030*/ 	.string	"Build cuda_13.0.r13.0/compiler.36424714_0"
        /*0030*/ 	.string	"-arch sm_100 -m 64 "



//--------------------- .note.nv.cuinfo           --------------------------
	.section	.note.nv.cuinfo,"",@"SHT_NOTE"
	.sectionflags	@"SHF_NOTE_NV_CUINFO"
        /*0018*/ 	.short	0x0002
        /*001a*/ 	.short	0x0064
        /*001c*/ 	.short	0x0082
	.zero		2


//--------------------- .nv.info                  --------------------------
	.section	.nv.info,"",@"SHT_CUDA_INFO"
	.align	4


	//----- nvinfo : EIATTR_REGCOUNT
	.align		4
        /*0000*/ 	.byte	0x04, 0x2f
        /*0002*/ 	.short	(.L_1 - .L_0)
	.align		4
.L_0:
        /*0004*/ 	.word	index@(_Z17bitonic_sort_stepPiiii)
        /*0008*/ 	.word	0x0000000a


	//----- nvinfo : EIATTR_FRAME_SIZE
	.align		4
.L_1:
        /*000c*/ 	.byte	0x04, 0x11
        /*000e*/ 	.short	(.L_3 - .L_2)
	.align		4
.L_2:
        /*0010*/ 	.word	index@(_Z17bitonic_sort_stepPiiii)
        /*0014*/ 	.word	0x00000000


	//----- nvinfo : EIATTR_MIN_STACK_SIZE
	.align		4
.L_3:
        /*0018*/ 	.byte	0x04, 0x12
        /*001a*/ 	.short	(.L_5 - .L_4)
	.align		4
.L_4:
        /*001c*/ 	.word	index@(_Z17bitonic_sort_stepPiiii)
        /*0020*/ 	.word	0x00000000
.L_5:


//--------------------- .nv.compat                --------------------------
	.section	.nv.compat,"",@"SHT_CUDA_COMPAT_INFO"
	.align	4
        /*0000*/ 	.byte	0x02, 0x09, 0x00, 0x00, 0x02, 0x02, 0x01, 0x00, 0x02, 0x05, 0x05, 0x00, 0x03, 0x07, 0x01, 0x01
        /*0010*/ 	.byte	0x02, 0x03, 0x00, 0x00, 0x02, 0x06, 0x01, 0x00, 0x04, 0x0b, 0x08, 0x00, 0x09, 0x00, 0x00, 0x00
        /*0020*/ 	.byte	0x00, 0x00, 0x00, 0x00


//--------------------- .nv.info._Z17bitonic_sort_stepPiiii --------------------------
	.section	.nv.info._Z17bitonic_sort_stepPiiii,"",@"SHT_CUDA_INFO"
	.sectionflags	@""
	.align	4


	//----- nvinfo : EIATTR_CUDA_API_VERSION
	.align		4
        /*0000*/ 	.byte	0x04, 0x37
        /*0002*/ 	.short	(.L_7 - .L_6)
.L_6:
        /*0004*/ 	.word	0x00000082


	//----- nvinfo : EIATTR_KPARAM_INFO
	.align		4
.L_7:
        /*0008*/ 	.byte	0x04, 0x17
        /*000a*/ 	.short	(.L_9 - .L_8)
.L_8:
        /*000c*/ 	.word	0x00000000
        /*0010*/ 	.short	0x0003
        /*0012*/ 	.short	0x0010
        /*0014*/ 	.byte	0x00, 0xf0, 0x11, 0x00


	//----- nvinfo : EIATTR_KPARAM_INFO
	.align		4
.L_9:
        /*0018*/ 	.byte	0x04, 0x17
        /*001a*/ 	.short	(.L_11 - .L_10)
.L_10:
        /*001c*/ 	.word	0x00000000
        /*0020*/ 	.short	0x0002
        /*0022*/ 	.short	0x000c
        /*0024*/ 	.byte	0x00, 0xf0, 0x11, 0x00


	//----- nvinfo : EIATTR_KPARAM_INFO
	.align		4
.L_11:
        /*0028*/ 	.byte	0x04, 0x17
        /*002a*/ 	.short	(.L_13 - .L_12)
.L_12:
        /*002c*/ 	.word	0x00000000
        /*0030*/ 	.short	0x0001
        /*0032*/ 	.short	0x0008
        /*0034*/ 	.byte	0x00, 0xf0, 0x11, 0x00


	//----- nvinfo : EIATTR_KPARAM_INFO
	.align		4
.L_13:
        /*0038*/ 	.byte	0x04, 0x17
        /*003a*/ 	.short	(.L_15 - .L_14)
.L_14:
        /*003c*/ 	.word	0x00000000
        /*0040*/ 	.short	0x0000
        /*0042*/ 	.short	0x0000
        /*0044*/ 	.byte	0x00, 0xf5, 0x21, 0x00


	//----- nvinfo : EIATTR_SPARSE_MMA_MASK
	.align		4
.L_15:
        /*0048*/ 	.byte	0x03, 0x50
        /*004a*/ 	.short	0x0000


	//----- nvinfo : EIATTR_MAXREG_COUNT
	.align		4
        /*004c*/ 	.byte	0x03, 0x1b
        /*004e*/ 	.short	0x00ff


	//----- nvinfo : EIATTR_MERCURY_ISA_VERSION
	.align		4
        /*0050*/ 	.byte	0x03, 0x5f
        /*0052*/ 	.short	0x0101


	//----- nvinfo : EIATTR_VRC_CTA_INIT_COUNT
	.align		4
        /*0054*/ 	.byte	0x02, 0x4a
	.zero		1
	.zero		1


	//----- nvinfo : EIATTR_EXIT_INSTR_OFFSETS
	.align		4
        /*0058*/ 	.byte	0x04, 0x1c
        /*005a*/ 	.short	(.L_17 - .L_16)


	//   ....[0]....
.L_16:
        /*005c*/ 	.word	0x000000f0


	//   ....[1]....
        /*0060*/ 	.word	0x00000190


	//   ....[2]....
        /*0064*/ 	.word	0x000001c0


	//----- nvinfo : EIATTR_CBANK_PARAM_SIZE
	.align		4
.L_17:
        /*0068*/ 	.byte	0x03, 0x19
        /*006a*/ 	.short	0x0014


	//----- nvinfo : EIATTR_PARAM_CBANK
	.align		4
        /*006c*/ 	.byte	0x04, 0x0a
        /*006e*/ 	.short	(.L_19 - .L_18)
	.align		4
.L_18:
        /*0070*/ 	.word	index@(.nv.constant0._Z17bitonic_sort_stepPiiii)
        /*0074*/ 	.short	0x0380
        /*0076*/ 	.short	0x0014


	//----- nvinfo : EIATTR_SW_WAR
	.align		4
.L_19:
        /*0078*/ 	.byte	0x04, 0x36
        /*007a*/ 	.short	(.L_21 - .L_20)
.L_20:
        /*007c*/ 	.word	0x00000008
.L_21:


//--------------------- .nv.callgraph             --------------------------
	.section	.nv.callgraph,"",@"SHT_CUDA_CALLGRAPH"
	.align	4
	.sectionentsize	8
	.align		4
        /*0000*/ 	.word	0x00000000
	.align		4
        /*0004*/ 	.word	0xffffffff
	.align		4
        /*0008*/ 	.word	0x00000000
	.align		4
        /*000c*/ 	.word	0xfffffffe
	.align		4
        /*0010*/ 	.word	0x00000000
	.align		4
        /*0014*/ 	.word	0xfffffffd
	.align		4
        /*0018*/ 	.word	0x00000000
	.align		4
        /*001c*/ 	.word	0xfffffffc


//--------------------- .text._Z17bitonic_sort_stepPiiii --------------------------
	.section	.text._Z17bitonic_sort_stepPiiii,"ax",@progbits
	.align	128
        .global         _Z17bitonic_sort_stepPiiii
        .type           _Z17bitonic_sort_stepPiiii,@function
        .size           _Z17bitonic_sort_stepPiiii,(.L_x_1 - _Z17bitonic_sort_stepPiiii)
        .other          _Z17bitonic_sort_stepPiiii,@"STO_CUDA_ENTRY STV_DEFAULT"
_Z17bitonic_sort_stepPiiii:
.text._Z17bitonic_sort_stepPiiii:
[----:B------:R-:W-:Y:S01]  /*0000*/  LDC R1, c[0x0][0x37c] ;  /* 0x0000df00ff017b82 */ /* 0x000fe20000000800 */
[----:B------:R-:W0:Y:S07]  /*0010*/  S2R R0, SR_TID.X ;  /* 0x0000000000007919 */ /* 0x000e2e0000002100 */
[----:B------:R-:W0:Y:S01]  /*0020*/  S2UR UR5, SR_CTAID.X ;  /* 0x00000000000579c3 */ /* 0x000e220000002500 */
[----:B------:R-:W1:Y:S01]  /*0030*/  LDCU UR4, c[0x0][0x390] ;  /* 0x00007200ff0477ac */ /* 0x000e620008000800 */
[----:B------:R-:W2:Y:S06]  /*0040*/  LDCU UR6, c[0x0][0x388] ;  /* 0x00007100ff0677ac */ /* 0x000eac0008000800 */
[----:B------:R-:W0:Y:S01]  /*0050*/  LDC R3, c[0x0][0x360] ;  /* 0x0000d800ff037b82 */ /* 0x000e220000000800 */
[----:B-1----:R-:W-:Y:S01]  /*0060*/  UIADD3 UR4, UPT, UPT, UR4, -0x1, URZ ;  /* 0xffffffff04047890 */ /* 0x002fe2000fffe0ff */
[----:B0-----:R-:W-:Y:S01]  /*0070*/  IMAD R0, R3, UR5, R0 ;  /* 0x0000000503007c24 */ /* 0x001fe2000f8e0200 */
[----:B------:R-:W-:-:S02]  /*0080*/  UMOV UR5, 0x1 ;  /* 0x0000000100057882 */ /* 0x000fc40000000000 */
[----:B------:R-:W-:Y:S01]  /*0090*/  USHF.L.U32 UR5, UR5, UR4, URZ ;  /* 0x0000000405057299 */ /* 0x000fe200080006ff */
[----:B------:R-:W-:-:S05]  /*00a0*/  IMAD.SHL.U32 R2, R0, 0x2, RZ ;  /* 0x0000000200027824 */ /* 0x000fca00078e00ff */
[----:B------:R-:W-:-:S05]  /*00b0*/  SHF.L.U32 R3, R2, UR4, RZ ;  /* 0x0000000402037c19 */ /* 0x000fca00080006ff */
[----:B------:R-:W-:-:S05]  /*00c0*/  VIADD R6, R3, UR5 ;  /* 0x0000000503067c36 */ /* 0x000fca0008000000 */
[----:B------:R-:W-:-:S04]  /*00d0*/  VIMNMX.U32 R2, PT, PT, R3, R6, !PT ;  /* 0x0000000603027248 */ /* 0x000fc80007fe0000 */
[----:B--2---:R-:W-:-:S13]  /*00e0*/  ISETP.GE.U32.AND P0, PT, R2, UR6, PT ;  /* 0x0000000602007c0c */ /* 0x004fda000bf06070 */
[----:B------:R-:W-:Y:S05]  /*00f0*/  @P0 EXIT ;  /* 0x000000000000094d */ /* 0x000fea0003800000 */
[----:B------:R-:W0:Y:S01]  /*0100*/  LDC.64 R4, c[0x0][0x380] ;  /* 0x0000e000ff047b82 */ /* 0x000e220000000a00 */
[----:B------:R-:W1:Y:S01]  /*0110*/  LDCU.64 UR4, c[0x0][0x358] ;  /* 0x00006b00ff0477ac */ /* 0x000e620008000a00 */
[----:B------:R-:W2:Y:S01]  /*0120*/  LDCU UR6, c[0x0][0x38c] ;  /* 0x00007180ff0677ac */ /* 0x000ea20008000800 */
[----:B0-----:R-:W-:-:S04]  /*0130*/  IMAD.WIDE.U32 R2, R3, 0x4, R4 ;  /* 0x0000000403027825 */ /* 0x001fc800078e0004 */
[----:B------:R-:W-:Y:S01]  /*0140*/  IMAD.WIDE.U32 R4, R6, 0x4, R4 ;  /* 0x0000000406047825 */ /* 0x000fe200078e0004 */
[----:B-1----:R-:W3:Y:S04]  /*0150*/  LDG.E R7, desc[UR4][R2.64] ;  /* 0x0000000402077981 */ /* 0x002ee8000c1e1900 */
[----:B------:R-:W3:Y:S01]  /*0160*/  LDG.E R6, desc[UR4][R4.64] ;  /* 0x0000000404067981 */ /* 0x000ee2000c1e1900 */
[----:B--2---:R-:W-:-:S04]  /*0170*/  LOP3.LUT P0, RZ, R0, UR6, RZ, 0xc0, !PT ;  /* 0x0000000600ff7c12 */ /* 0x004fc8000f80c0ff */
[----:B---3--:R-:W-:-:S13]  /*0180*/  ISETP.GT.XOR P0, PT, R7, R6, P0 ;  /* 0x000000060700720c */ /* 0x008fda0000704a70 */
[----:B------:R-:W-:Y:S05]  /*0190*/  @!P0 EXIT ;  /* 0x000000000000894d */ /* 0x000fea0003800000 */
[----:B------:R-:W-:Y:S04]  /*01a0*/  STG.E desc[UR4][R2.64], R6 ;  /* 0x0000000602007986 */ /* 0x000fe8000c101904 */
[----:B------:R-:W-:Y:S01]  /*01b0*/  STG.E desc[UR4][R4.64], R7 ;  /* 0x0000000704007986 */ /* 0x000fe2000c101904 */
[----:B------:R-:W-:Y:S05]  /*01c0*/  EXIT ;  /* 0x000000000000794d */ /* 0x000fea0003800000 */
.L_x_0:
[----:B------:R-:W-:-:S00]  /*01d0*/  BRA `(.L_x_0) ;  /* 0xfffffffc00fc7947 */ /* 0x000fc0000383ffff */
[----:B------:R-:W-:-:S00]  /*01e0*/  NOP ;  /* 0x0000000000007918 */ /* 0x000fc00000000000 */
        /* <DEDUP_REMOVED lines=9> */
.L_x_1:


//--------------------- .nv.shared.reserved.0     --------------------------
	.section	.nv.shared.reserved.0,"aw",@nobits
	.weak		__nv_reservedSMEM_offset_0_alias
	.size		__nv_reservedSMEM_offset_0_alias, 0, 64
	.other		__nv_reservedSMEM_offset_0_alias,@"STO_CUDA_RESERVED_SHARED STV_DEFAULT"
__nv_reservedSMEM_offset_0_alias:
	.zero		0
	.zero		64


//--------------------- .nv.constant0._Z17bitonic_sort_stepPiiii --------------------------
	.section	.nv.constant0._Z17bitonic_sort_stepPiiii,"a",@progbits
	.sectionflags	@""
	.align	4
.nv.constant0._Z17bitonic_sort_stepPiiii:
	.zero		916


//--------------------- SYMBOLS --------------------------

	.type		.nv.reservedSmem.offset0,@object
	.size		.nv.reservedSmem.offset0,0x4
